//
// Generated by NVIDIA NVVM Compiler
//
// Compiler Build ID: CL-36424714
// Cuda compilation tools, release 13.0, V13.0.88
// Based on NVVM 20.0.0
//

.version 9.0
.target sm_100
.address_size 64

	// .globl	_Z8generateP17curandStateXORWOWPdPi
.global .align 4 .b8 precalc_xorwow_matrix[102400];
.global .align 4 .b8 precalc_xorwow_offset_matrix[102400];
.global .align 4 .b8 mrg32k3aM1[2304];
.global .align 4 .b8 mrg32k3aM2[2304];
.global .align 4 .b8 mrg32k3aM1SubSeq[2016];
.global .align 4 .b8 mrg32k3aM2SubSeq[2016];
.global .align 4 .b8 mrg32k3aM1Seq[2304];
.global .align 4 .b8 mrg32k3aM2Seq[2304];
.const .align 8 .b8 __cr_lgamma_table[72];

.visible .entry _Z8generateP17curandStateXORWOWPdPi(
	.param .u64 .ptr .align 1 _Z8generateP17curandStateXORWOWPdPi_param_0,
	.param .u64 .ptr .align 1 _Z8generateP17curandStateXORWOWPdPi_param_1,
	.param .u64 .ptr .align 1 _Z8generateP17curandStateXORWOWPdPi_param_2
)
{
	.reg .pred 	%p<24>;
	.reg .b32 	%r<456>;
	.reg .b64 	%rd<18>;

	ld.param.u64 	%rd8, [_Z8generateP17curandStateXORWOWPdPi_param_0];
	cvta.to.global.u64 	%rd9, %rd8;
	mov.u32 	%r202, %tid.x;
	mov.u32 	%r203, %ntid.x;
	mov.u32 	%r204, %ctaid.x;
	mad.lo.s32 	%r205, %r203, %r204, %r202;
	cvt.s64.s32 	%rd17, %r205;
	mul.wide.s32 	%rd10, %r205, 48;
	add.s64 	%rd2, %rd9, %rd10;
	mov.b32 	%r370, 1593684748;
	mov.b32 	%r206, 832094735;
	st.global.v2.u32 	[%rd2], {%r206, %r370};
	mov.b32 	%r368, -123459836;
	mov.b32 	%r369, 1111207954;
	st.global.v2.u32 	[%rd2+8], {%r369, %r368};
	mov.b32 	%r366, 1476011280;
	mov.b32 	%r367, -589760388;
	st.global.v2.u32 	[%rd2+16], {%r367, %r366};
	setp.eq.s32 	%p1, %r205, 0;
	@%p1 bra 	$L__BB0_42;
	mov.b32 	%r352, 0;
	mov.b32 	%r370, 1593684748;
	mov.b32 	%r369, 1111207954;
	mov.b32 	%r368, -123459836;
	mov.b32 	%r367, -589760388;
	mov.b32 	%r366, 1476011280;
	mov.u64 	%rd12, precalc_xorwow_matrix;
$L__BB0_2:
	and.b64  	%rd4, %rd17, 3;
	setp.eq.s64 	%p2, %rd4, 0;
	@%p2 bra 	$L__BB0_41;
	mul.wide.u32 	%rd11, %r352, 3200;
	add.s64 	%rd5, %rd12, %rd11;
	cvt.u32.u64 	%r7, %rd4;
	mov.b32 	%r353, 0;
$L__BB0_4:
	mov.b32 	%r366, 0;
	mov.u32 	%r367, %r366;
	mov.u32 	%r368, %r366;
	mov.u32 	%r369, %r366;
	mov.u32 	%r370, %r366;
	mov.u32 	%r359, %r366;
$L__BB0_5:
	mul.wide.u32 	%rd13, %r359, 4;
	add.s64 	%rd14, %rd2, %rd13;
	ld.global.u32 	%r15, [%rd14+4];
	shl.b32 	%r16, %r359, 5;
	mov.b32 	%r365, 0;
$L__BB0_6:
	.pragma "nounroll";
	shr.u32 	%r216, %r15, %r365;
	and.b32  	%r217, %r216, 1;
	setp.eq.b32 	%p3, %r217, 1;
	not.pred 	%p4, %p3;
	add.s32 	%r218, %r16, %r365;
	mul.lo.s32 	%r219, %r218, 5;
	mul.wide.u32 	%rd15, %r219, 4;
	add.s64 	%rd6, %rd5, %rd15;
	@%p4 bra 	$L__BB0_8;
	ld.global.u32 	%r220, [%rd6];
	xor.b32  	%r370, %r370, %r220;
	ld.global.u32 	%r221, [%rd6+4];
	xor.b32  	%r369, %r369, %r221;
	ld.global.u32 	%r222, [%rd6+8];
	xor.b32  	%r368, %r368, %r222;
	ld.global.u32 	%r223, [%rd6+12];
	xor.b32  	%r367, %r367, %r223;
	ld.global.u32 	%r224, [%rd6+16];
	xor.b32  	%r366, %r366, %r224;
$L__BB0_8:
	and.b32  	%r226, %r216, 2;
	setp.eq.s32 	%p5, %r226, 0;
	@%p5 bra 	$L__BB0_10;
	ld.global.u32 	%r227, [%rd6+20];
	xor.b32  	%r370, %r370, %r227;
	ld.global.u32 	%r228, [%rd6+24];
	xor.b32  	%r369, %r369, %r228;
	ld.global.u32 	%r229, [%rd6+28];
	xor.b32  	%r368, %r368, %r229;
	ld.global.u32 	%r230, [%rd6+32];
	xor.b32  	%r367, %r367, %r230;
	ld.global.u32 	%r231, [%rd6+36];
	xor.b32  	%r366, %r366, %r231;
$L__BB0_10:
	and.b32  	%r233, %r216, 4;
	setp.eq.s32 	%p6, %r233, 0;
	@%p6 bra 	$L__BB0_12;
	ld.global.u32 	%r234, [%rd6+40];
	xor.b32  	%r370, %r370, %r234;
	ld.global.u32 	%r235, [%rd6+44];
	xor.b32  	%r369, %r369, %r235;
	ld.global.u32 	%r236, [%rd6+48];
	xor.b32  	%r368, %r368, %r236;
	ld.global.u32 	%r237, [%rd6+52];
	xor.b32  	%r367, %r367, %r237;
	ld.global.u32 	%r238, [%rd6+56];
	xor.b32  	%r366, %r366, %r238;
$L__BB0_12:
	and.b32  	%r240, %r216, 8;
	setp.eq.s32 	%p7, %r240, 0;
	@%p7 bra 	$L__BB0_14;
	ld.global.u32 	%r241, [%rd6+60];
	xor.b32  	%r370, %r370, %r241;
	ld.global.u32 	%r242, [%rd6+64];
	xor.b32  	%r369, %r369, %r242;
	ld.global.u32 	%r243, [%rd6+68];
	xor.b32  	%r368, %r368, %r243;
	ld.global.u32 	%r244, [%rd6+72];
	xor.b32  	%r367, %r367, %r244;
	ld.global.u32 	%r245, [%rd6+76];
	xor.b32  	%r366, %r366, %r245;
$L__BB0_14:
	and.b32  	%r247, %r216, 16;
	setp.eq.s32 	%p8, %r247, 0;
	@%p8 bra 	$L__BB0_16;
	ld.global.u32 	%r248, [%rd6+80];
	xor.b32  	%r370, %r370, %r248;
	ld.global.u32 	%r249, [%rd6+84];
	xor.b32  	%r369, %r369, %r249;
	ld.global.u32 	%r250, [%rd6+88];
	xor.b32  	%r368, %r368, %r250;
	ld.global.u32 	%r251, [%rd6+92];
	xor.b32  	%r367, %r367, %r251;
	ld.global.u32 	%r252, [%rd6+96];
	xor.b32  	%r366, %r366, %r252;
$L__BB0_16:
	and.b32  	%r254, %r216, 32;
	setp.eq.s32 	%p9, %r254, 0;
	@%p9 bra 	$L__BB0_18;
	ld.global.u32 	%r255, [%rd6+100];
	xor.b32  	%r370, %r370, %r255;
	ld.global.u32 	%r256, [%rd6+104];
	xor.b32  	%r369, %r369, %r256;
	ld.global.u32 	%r257, [%rd6+108];
	xor.b32  	%r368, %r368, %r257;
	ld.global.u32 	%r258, [%rd6+112];
	xor.b32  	%r367, %r367, %r258;
	ld.global.u32 	%r259, [%rd6+116];
	xor.b32  	%r366, %r366, %r259;
$L__BB0_18:
	and.b32  	%r261, %r216, 64;
	setp.eq.s32 	%p10, %r261, 0;
	@%p10 bra 	$L__BB0_20;
	ld.global.u32 	%r262, [%rd6+120];
	xor.b32  	%r370, %r370, %r262;
	ld.global.u32 	%r263, [%rd6+124];
	xor.b32  	%r369, %r369, %r263;
	ld.global.u32 	%r264, [%rd6+128];
	xor.b32  	%r368, %r368, %r264;
	ld.global.u32 	%r265, [%rd6+132];
	xor.b32  	%r367, %r367, %r265;
	ld.global.u32 	%r266, [%rd6+136];
	xor.b32  	%r366, %r366, %r266;
$L__BB0_20:
	and.b32  	%r268, %r216, 128;
	setp.eq.s32 	%p11, %r268, 0;
	@%p11 bra 	$L__BB0_22;
	ld.global.u32 	%r269, [%rd6+140];
	xor.b32  	%r370, %r370, %r269;
	ld.global.u32 	%r270, [%rd6+144];
	xor.b32  	%r369, %r369, %r270;
	ld.global.u32 	%r271, [%rd6+148];
	xor.b32  	%r368, %r368, %r271;
	ld.global.u32 	%r272, [%rd6+152];
	xor.b32  	%r367, %r367, %r272;
	ld.global.u32 	%r273, [%rd6+156];
	xor.b32  	%r366, %r366, %r273;
$L__BB0_22:
	and.b32  	%r275, %r216, 256;
	setp.eq.s32 	%p12, %r275, 0;
	@%p12 bra 	$L__BB0_24;
	ld.global.u32 	%r276, [%rd6+160];
	xor.b32  	%r370, %r370, %r276;
	ld.global.u32 	%r277, [%rd6+164];
	xor.b32  	%r369, %r369, %r277;
	ld.global.u32 	%r278, [%rd6+168];
	xor.b32  	%r368, %r368, %r278;
	ld.global.u32 	%r279, [%rd6+172];
	xor.b32  	%r367, %r367, %r279;
	ld.global.u32 	%r280, [%rd6+176];
	xor.b32  	%r366, %r366, %r280;
$L__BB0_24:
	and.b32  	%r282, %r216, 512;
	setp.eq.s32 	%p13, %r282, 0;
	@%p13 bra 	$L__BB0_26;
	ld.global.u32 	%r283, [%rd6+180];
	xor.b32  	%r370, %r370, %r283;
	ld.global.u32 	%r284, [%rd6+184];
	xor.b32  	%r369, %r369, %r284;
	ld.global.u32 	%r285, [%rd6+188];
	xor.b32  	%r368, %r368, %r285;
	ld.global.u32 	%r286, [%rd6+192];
	xor.b32  	%r367, %r367, %r286;
	ld.global.u32 	%r287, [%rd6+196];
	xor.b32  	%r366, %r366, %r287;
$L__BB0_26:
	and.b32  	%r289, %r216, 1024;
	setp.eq.s32 	%p14, %r289, 0;
	@%p14 bra 	$L__BB0_28;
	ld.global.u32 	%r290, [%rd6+200];
	xor.b32  	%r370, %r370, %r290;
	ld.global.u32 	%r291, [%rd6+204];
	xor.b32  	%r369, %r369, %r291;
	ld.global.u32 	%r292, [%rd6+208];
	xor.b32  	%r368, %r368, %r292;
	ld.global.u32 	%r293, [%rd6+212];
	xor.b32  	%r367, %r367, %r293;
	ld.global.u32 	%r294, [%rd6+216];
	xor.b32  	%r366, %r366, %r294;
$L__BB0_28:
	and.b32  	%r296, %r216, 2048;
	setp.eq.s32 	%p15, %r296, 0;
	@%p15 bra 	$L__BB0_30;
	ld.global.u32 	%r297, [%rd6+220];
	xor.b32  	%r370, %r370, %r297;
	ld.global.u32 	%r298, [%rd6+224];
	xor.b32  	%r369, %r369, %r298;
	ld.global.u32 	%r299, [%rd6+228];
	xor.b32  	%r368, %r368, %r299;
	ld.global.u32 	%r300, [%rd6+232];
	xor.b32  	%r367, %r367, %r300;
	ld.global.u32 	%r301, [%rd6+236];
	xor.b32  	%r366, %r366, %r301;
$L__BB0_30:
	and.b32  	%r303, %r216, 4096;
	setp.eq.s32 	%p16, %r303, 0;
	@%p16 bra 	$L__BB0_32;
	ld.global.u32 	%r304, [%rd6+240];
	xor.b32  	%r370, %r370, %r304;
	ld.global.u32 	%r305, [%rd6+244];
	xor.b32  	%r369, %r369, %r305;
	ld.global.u32 	%r306, [%rd6+248];
	xor.b32  	%r368, %r368, %r306;
	ld.global.u32 	%r307, [%rd6+252];
	xor.b32  	%r367, %r367, %r307;
	ld.global.u32 	%r308, [%rd6+256];
	xor.b32  	%r366, %r366, %r308;
$L__BB0_32:
	and.b32  	%r310, %r216, 8192;
	setp.eq.s32 	%p17, %r310, 0;
	@%p17 bra 	$L__BB0_34;
	ld.global.u32 	%r311, [%rd6+260];
	xor.b32  	%r370, %r370, %r311;
	ld.global.u32 	%r312, [%rd6+264];
	xor.b32  	%r369, %r369, %r312;
	ld.global.u32 	%r313, [%rd6+268];
	xor.b32  	%r368, %r368, %r313;
	ld.global.u32 	%r314, [%rd6+272];
	xor.b32  	%r367, %r367, %r314;
	ld.global.u32 	%r315, [%rd6+276];
	xor.b32  	%r366, %r366, %r315;
$L__BB0_34:
	and.b32  	%r317, %r216, 16384;
	setp.eq.s32 	%p18, %r317, 0;
	@%p18 bra 	$L__BB0_36;
	ld.global.u32 	%r318, [%rd6+280];
	xor.b32  	%r370, %r370, %r318;
	ld.global.u32 	%r319, [%rd6+284];
	xor.b32  	%r369, %r369, %r319;
	ld.global.u32 	%r320, [%rd6+288];
	xor.b32  	%r368, %r368, %r320;
	ld.global.u32 	%r321, [%rd6+292];
	xor.b32  	%r367, %r367, %r321;
	ld.global.u32 	%r322, [%rd6+296];
	xor.b32  	%r366, %r366, %r322;
$L__BB0_36:
	and.b32  	%r324, %r216, 32768;
	setp.eq.s32 	%p19, %r324, 0;
	@%p19 bra 	$L__BB0_38;
	ld.global.u32 	%r325, [%rd6+300];
	xor.b32  	%r370, %r370, %r325;
	ld.global.u32 	%r326, [%rd6+304];
	xor.b32  	%r369, %r369, %r326;
	ld.global.u32 	%r327, [%rd6+308];
	xor.b32  	%r368, %r368, %r327;
	ld.global.u32 	%r328, [%rd6+312];
	xor.b32  	%r367, %r367, %r328;
	ld.global.u32 	%r329, [%rd6+316];
	xor.b32  	%r366, %r366, %r329;
$L__BB0_38:
	add.s32 	%r365, %r365, 16;
	setp.ne.s32 	%p20, %r365, 32;
	@%p20 bra 	$L__BB0_6;
	mad.lo.s32 	%r330, %r359, -31, %r16;
	add.s32 	%r359, %r330, 1;
	setp.ne.s32 	%p21, %r359, 5;
	@%p21 bra 	$L__BB0_5;
	st.global.u32 	[%rd2+4], %r370;
	st.global.u32 	[%rd2+8], %r369;
	st.global.u32 	[%rd2+12], %r368;
	st.global.u32 	[%rd2+16], %r367;
	st.global.u32 	[%rd2+20], %r366;
	add.s32 	%r353, %r353, 1;
	setp.lt.u32 	%p22, %r353, %r7;
	@%p22 bra 	$L__BB0_4;
$L__BB0_41:
	shr.u64 	%rd7, %rd17, 2;
	add.s32 	%r352, %r352, 1;
	setp.gt.u64 	%p23, %rd17, 3;
	mov.u64 	%rd17, %rd7;
	@%p23 bra 	$L__BB0_2;
$L__BB0_42:
	mov.b32 	%r331, 0;
	st.global.v2.u32 	[%rd2+24], {%r331, %r331};
	st.global.u32 	[%rd2+32], %r331;
	mov.b64 	%rd16, 0;
	st.global.u64 	[%rd2+40], %rd16;
	shr.u32 	%r332, %r370, 2;
	xor.b32  	%r333, %r332, %r370;
	shl.b32 	%r334, %r366, 4;
	shl.b32 	%r335, %r333, 1;
	xor.b32  	%r336, %r335, %r334;
	xor.b32  	%r337, %r336, %r333;
	xor.b32  	%r338, %r337, %r366;
	shr.u32 	%r339, %r369, 2;
	xor.b32  	%r340, %r339, %r369;
	st.global.v2.u32 	[%rd2+8], {%r367, %r366};
	shl.b32 	%r341, %r338, 4;
	shl.b32 	%r342, %r340, 1;
	xor.b32  	%r343, %r342, %r341;
	xor.b32  	%r344, %r343, %r340;
	xor.b32  	%r345, %r344, %r338;
	st.global.v2.u32 	[%rd2+16], {%r338, %r345};
	mov.b32 	%r346, 832819609;
	st.global.v2.u32 	[%rd2], {%r346, %r368};
	ret;

}


// ===== COMPILED SASS (sm_100) =====

	.target	sm_100

	.elftype	@"ET_EXEC"


//--------------------- .note.nv.tkinfo           --------------------------
	.section	.note.nv.tkinfo,"",@"SHT_NOTE"
	.sectionflags	@"SHF_NOTE_NV_TKINFO"
	.tkinfo
        /*0018*/ 	.word	0x00000002
        /*0030*/ 	.string	""
        /*0030*/ 	.string	"ptxas"
        /*0030*/ 	.string	"Cuda compilation tools, release 13.0, V13.0.88"
        /*0030*/ 	.string	"Build cuda_13.0.r13.0/compiler.36424714_0"
        /*0030*/ 	.string	"-arch sm_100 -m 64 "



//--------------------- .note.nv.cuinfo           --------------------------
	.section	.note.nv.cuinfo,"",@"SHT_NOTE"
	.sectionflags	@"SHF_NOTE_NV_CUINFO"
        /*0018*/ 	.short	0x0002
        /*001a*/ 	.short	0x0064
        /*001c*/ 	.short	0x0082
	.zero		2


//--------------------- .nv.info                  --------------------------
	.section	.nv.info,"",@"SHT_CUDA_INFO"
	.align	4


	//----- nvinfo : EIATTR_REGCOUNT
	.align		4
        /*0000*/ 	.byte	0x04, 0x2f
        /*0002*/ 	.short	(.L_10 - .L_9)
	.align		4
.L_9:
        /*0004*/ 	.word	index@(_Z8generateP17curandStateXORWOWPdPi)
        /*0008*/ 	.word	0x0000001f


	//----- nvinfo : EIATTR_FRAME_SIZE
	.align		4
.L_10:
        /*000c*/ 	.byte	0x04, 0x11
        /*000e*/ 	.short	(.L_12 - .L_11)
	.align		4
.L_11:
        /*0010*/ 	.word	index@(_Z8generateP17curandStateXORWOWPdPi)
        /*0014*/ 	.word	0x00000000


	//----- nvinfo : EIATTR_MIN_STACK_SIZE
	.align		4
.L_12:
        /*0018*/ 	.byte	0x04, 0x12
        /*001a*/ 	.short	(.L_14 - .L_13)
	.align		4
.L_13:
        /*001c*/ 	.word	index@(_Z8generateP17curandStateXORWOWPdPi)
        /*0020*/ 	.word	0x00000000
.L_14:


//--------------------- .nv.compat                --------------------------
	.section	.nv.compat,"",@"SHT_CUDA_COMPAT_INFO"
	.align	4
        /*0000*/ 	.byte	0x02, 0x09, 0x00, 0x00, 0x02, 0x02, 0x01, 0x00, 0x02, 0x05, 0x05, 0x00, 0x03, 0x07, 0x01, 0x01
        /*0010*/ 	.byte	0x02, 0x03, 0x00, 0x00, 0x02, 0x06, 0x01, 0x00, 0x04, 0x0b, 0x08, 0x00, 0x09, 0x00, 0x00, 0x00
        /*0020*/ 	.byte	0x00, 0x00, 0x00, 0x00


//--------------------- .nv.info._Z8generateP17curandStateXORWOWPdPi --------------------------
	.section	.nv.info._Z8generateP17curandStateXORWOWPdPi,"",@"SHT_CUDA_INFO"
	.sectionflags	@""
	.align	4


	//----- nvinfo : EIATTR_CUDA_API_VERSION
	.align		4
        /*0000*/ 	.byte	0x04, 0x37
        /*0002*/ 	.short	(.L_16 - .L_15)
.L_15:
        /*0004*/ 	.word	0x00000082


	//----- nvinfo : EIATTR_KPARAM_INFO
	.align		4
.L_16:
        /*0008*/ 	.byte	0x04, 0x17
        /*000a*/ 	.short	(.L_18 - .L_17)
.L_17:
        /*000c*/ 	.word	0x00000000
        /*0010*/ 	.short	0x0002
        /*0012*/ 	.short	0x0010
        /*0014*/ 	.byte	0x00, 0xf5, 0x21, 0x00


	//----- nvinfo : EIATTR_KPARAM_INFO
	.align		4
.L_18:
        /*0018*/ 	.byte	0x04, 0x17
        /*001a*/ 	.short	(.L_20 - .L_19)
.L_19:
        /*001c*/ 	.word	0x00000000
        /*0020*/ 	.short	0x0001
        /*0022*/ 	.short	0x0008
        /*0024*/ 	.byte	0x00, 0xf5, 0x21, 0x00


	//----- nvinfo : EIATTR_KPARAM_INFO
	.align		4
.L_20:
        /*0028*/ 	.byte	0x04, 0x17
        /*002a*/ 	.short	(.L_22 - .L_21)
.L_21:
        /*002c*/ 	.word	0x00000000
        /*0030*/ 	.short	0x0000
        /*0032*/ 	.short	0x0000
        /*0034*/ 	.byte	0x00, 0xf5, 0x21, 0x00


	//----- nvinfo : EIATTR_SPARSE_MMA_MASK
	.align		4
.L_22:
        /*0038*/ 	.byte	0x03, 0x50
        /*003a*/ 	.short	0x0000


	//----- nvinfo : EIATTR_MAXREG_COUNT
	.align		4
        /*003c*/ 	.byte	0x03, 0x1b
        /*003e*/ 	.short	0x00ff


	//----- nvinfo : EIATTR_MERCURY_ISA_VERSION
	.align		4
        /*0040*/ 	.byte	0x03, 0x5f
        /*0042*/ 	.short	0x0101


	//----- nvinfo : EIATTR_VRC_CTA_INIT_COUNT
	.align		4
        /*0044*/ 	.byte	0x02, 0x4a
	.zero		1
	.zero		1


	//----- nvinfo : EIATTR_EXIT_INSTR_OFFSETS
	.align		4
        /*0048*/ 	.byte	0x04, 0x1c
        /*004a*/ 	.short	(.L_24 - .L_23)


	//   ....[0]....
.L_23:
        /*004c*/ 	.word	0x00001030


	//----- nvinfo : EIATTR_CRS_STACK_SIZE
	.align		4
.L_24:
        /*0050*/ 	.byte	0x04, 0x1e
        /*0052*/ 	.short	(.L_26 - .L_25)
.L_25:
        /*0054*/ 	.word	0x00000000


	//----- nvinfo : EIATTR_CBANK_PARAM_SIZE
	.align		4
.L_26:
        /*0058*/ 	.byte	0x03, 0x19
        /*005a*/ 	.short	0x0018


	//----- nvinfo : EIATTR_PARAM_CBANK
	.align		4
        /*005c*/ 	.byte	0x04, 0x0a
        /*005e*/ 	.short	(.L_28 - .L_27)
	.align		4
.L_27:
        /*0060*/ 	.word	index@(.nv.constant0._Z8generateP17curandStateXORWOWPdPi)
        /*0064*/ 	.short	0x0380
        /*0066*/ 	.short	0x0018


	//----- nvinfo : EIATTR_SW_WAR
	.align		4
.L_28:
        /*0068*/ 	.byte	0x04, 0x36
        /*006a*/ 	.short	(.L_30 - .L_29)
.L_29:
        /*006c*/ 	.word	0x00000008
.L_30:


//--------------------- .nv.callgraph             --------------------------
	.section	.nv.callgraph,"",@"SHT_CUDA_CALLGRAPH"
	.align	4
	.sectionentsize	8
	.align		4
        /*0000*/ 	.word	0x00000000
	.align		4
        /*0004*/ 	.word	0xffffffff
	.align		4
        /*0008*/ 	.word	0x00000000
	.align		4
        /*000c*/ 	.word	0xfffffffe
	.align		4
        /*0010*/ 	.word	0x00000000
	.align		4
        /*0014*/ 	.word	0xfffffffd
	.align		4
        /*0018*/ 	.word	0x00000000
	.align		4
        /*001c*/ 	.word	0xfffffffc


//--------------------- .nv.constant4             --------------------------
	.section	.nv.constant4,"a",@progbits
	.align	8
	.align		8
.nv.constant4:
        /*0000*/ 	.dword	precalc_xorwow_matrix
	.align		8
        /*0008*/ 	.dword	precalc_xorwow_offset_matrix
	.align		8
        /*0010*/ 	.dword	mrg32k3aM1
	.align		8
        /*0018*/ 	.dword	mrg32k3aM2
	.align		8
        /*0020*/ 	.dword	mrg32k3aM1SubSeq
	.align		8
        /*0028*/ 	.dword	mrg32k3aM2SubSeq
	.align		8
        /*0030*/ 	.dword	mrg32k3aM1Seq
	.align		8
        /*0038*/ 	.dword	mrg32k3aM2Seq


//--------------------- .nv.constant3             --------------------------
	.section	.nv.constant3,"a",@progbits
	.align	8
.nv.constant3:
	.type		__cr_lgamma_table,@object
	.size		__cr_lgamma_table,(.L_8 - __cr_lgamma_table)
__cr_lgamma_table:
        /*0000*/ 	.byte	0x00, 0x00, 0x00, 0x00, 0x00, 0x00, 0x00, 0x00, 0x00, 0x00, 0x00, 0x00, 0x00, 0x00, 0x00, 0x00
        /*0010*/ 	.byte	0xef, 0x39, 0xfa, 0xfe, 0x42, 0x2e, 0xe6, 0x3f, 0x02, 0x20, 0x2a, 0xfa, 0x0b, 0xab, 0xfc, 0x3f
        /*0020*/ 	.byte	0xf9, 0x2c, 0x92, 0x7c, 0xa7, 0x6c, 0x09, 0x40, 0xc9, 0x79, 0x44, 0x3c, 0x64, 0x26, 0x13, 0x40
        /*0030*/ 	.byte	0xca, 0x01, 0xcf, 0x3a, 0x27, 0x51, 0x1a, 0x40, 0x30, 0xcc, 0x2d, 0xf3, 0xe1, 0x0c, 0x21, 0x40
        /*0040*/ 	.byte	0x0d, 0xb7, 0xfc, 0x82, 0x8e, 0x35, 0x25, 0x40
.L_8:


//--------------------- .text._Z8generateP17curandStateXORWOWPdPi --------------------------
	.section	.text._Z8generateP17curandStateXORWOWPdPi,"ax",@progbits
	.align	128
        .global         _Z8generateP17curandStateXORWOWPdPi
        .type           _Z8generateP17curandStateXORWOWPdPi,@function
        .size           _Z8generateP17curandStateXORWOWPdPi,(.L_x_9 - _Z8generateP17curandStateXORWOWPdPi)
        .other          _Z8generateP17curandStateXORWOWPdPi,@"STO_CUDA_ENTRY STV_DEFAULT"
_Z8generateP17curandStateXORWOWPdPi:
.text._Z8generateP17curandStateXORWOWPdPi:
[----:B------:R-:W-:Y:S01]  /*0000*/  LDC R1, c[0x0][0x37c] ;  /* 0x0000df00ff017b82 */ /* 0x000fe20000000800 */
[----:B------:R-:W0:Y:S07]  /*0010*/  S2R R13, SR_TID.X ;  /* 0x00000000000d7919 */ /* 0x000e2e0000002100 */
[----:B------:R-:W1:Y:S01]  /*0020*/  LDC.64 R6, c[0x0][0x380] ;  /* 0x0000e000ff067b82 */ /* 0x000e620000000a00 */
[----:B------:R-:W0:Y:S01]  /*0030*/  LDCU UR6, c[0x0][0x360] ;  /* 0x00006c00ff0677ac */ /* 0x000e220008000800 */
[----:B------:R-:W-:Y:S01]  /*0040*/  IMAD.MOV.U32 R8, RZ, RZ, 0x3198c20f ;  /* 0x3198c20fff087424 */ /* 0x000fe200078e00ff */
[----:B------:R-:W0:Y:S01]  /*0050*/  S2R R0, SR_CTAID.X ;  /* 0x0000000000007919 */ /* 0x000e220000002500 */
[----:B------:R-:W-:Y:S01]  /*0060*/  IMAD.MOV.U32 R9, RZ, RZ, 0x5efdb30c ;  /* 0x5efdb30cff097424 */ /* 0x000fe200078e00ff */
[----:B------:R-:W2:Y:S01]  /*0070*/  LDCU.64 UR4, c[0x0][0x358] ;  /* 0x00006b00ff0477ac */ /* 0x000ea20008000a00 */
[----:B------:R-:W-:Y:S01]  /*0080*/  IMAD.MOV.U32 R10, RZ, RZ, 0x423bb012 ;  /* 0x423bb012ff0a7424 */ /* 0x000fe200078e00ff */
[----:B------:R-:W-:Y:S01]  /*0090*/  BSSY.RECONVERGENT B0, `(.L_x_0) ;  /* 0x00000e5000007945 */ /* 0x000fe20003800200 */
[----:B------:R-:W-:-:S02]  /*00a0*/  IMAD.MOV.U32 R11, RZ, RZ, -0x75bd8fc ;  /* 0xf8a42704ff0b7424 */ /* 0x000fc400078e00ff */
[----:B------:R-:W-:Y:S02]  /*00b0*/  IMAD.MOV.U32 R16, RZ, RZ, -0x23270784 ;  /* 0xdcd8f87cff107424 */ /* 0x000fe400078e00ff */
[----:B------:R-:W-:Y:S02]  /*00c0*/  IMAD.MOV.U32 R17, RZ, RZ, 0x57fa2510 ;  /* 0x57fa2510ff117424 */ /* 0x000fe400078e00ff */
[----:B------:R-:W-:Y:S02]  /*00d0*/  IMAD.MOV.U32 R15, RZ, RZ, 0x5efdb30c ;  /* 0x5efdb30cff0f7424 */ /* 0x000fe400078e00ff */
[----:B------:R-:W-:Y:S02]  /*00e0*/  IMAD.MOV.U32 R5, RZ, RZ, -0x75bd8fc ;  /* 0xf8a42704ff057424 */ /* 0x000fe400078e00ff */
[----:B------:R-:W-:Y:S02]  /*00f0*/  IMAD.MOV.U32 R4, RZ, RZ, 0x423bb012 ;  /* 0x423bb012ff047424 */ /* 0x000fe400078e00ff */
[----:B------:R-:W-:-:S02]  /*0100*/  IMAD.MOV.U32 R3, RZ, RZ, 0x57fa2510 ;  /* 0x57fa2510ff037424 */ /* 0x000fc400078e00ff */
[----:B------:R-:W-:Y:S02]  /*0110*/  IMAD.MOV.U32 R2, RZ, RZ, -0x23270784 ;  /* 0xdcd8f87cff027424 */ /* 0x000fe400078e00ff */
[----:B0-----:R-:W-:-:S04]  /*0120*/  IMAD R13, R0, UR6, R13 ;  /* 0x00000006000d7c24 */ /* 0x001fc8000f8e020d */
[C---:B-1----:R-:W-:Y:S01]  /*0130*/  IMAD.WIDE R6, R13.reuse, 0x30, R6 ;  /* 0x000000300d067825 */ /* 0x042fe200078e0206 */
[----:B------:R-:W-:-:S04]  /*0140*/  ISETP.NE.AND P0, PT, R13, RZ, PT ;  /* 0x000000ff0d00720c */ /* 0x000fc80003f05270 */
[----:B--2---:R0:W-:Y:S04]  /*0150*/  STG.E.64 desc[UR4][R6.64], R8 ;  /* 0x0000000806007986 */ /* 0x0041e8000c101b04 */
[----:B------:R0:W-:Y:S04]  /*0160*/  STG.E.64 desc[UR4][R6.64+0x8], R10 ;  /* 0x0000080a06007986 */ /* 0x0001e8000c101b04 */
[----:B------:R0:W-:Y:S01]  /*0170*/  STG.E.64 desc[UR4][R6.64+0x10], R16 ;  /* 0x0000101006007986 */ /* 0x0001e2000c101b04 */
[----:B------:R-:W-:Y:S05]  /*0180*/  @!P0 BRA `(.L_x_1) ;  /* 0x0000000c00548947 */ /* 0x000fea0003800000 */
[----:B------:R-:W-:Y:S01]  /*0190*/  SHF.R.S32.HI R0, RZ, 0x1f, R13 ;  /* 0x0000001fff007819 */ /* 0x000fe2000001140d */
[----:B------:R-:W-:Y:S02]  /*01a0*/  IMAD.MOV.U32 R12, RZ, RZ, RZ ;  /* 0x000000ffff0c7224 */ /* 0x000fe400078e00ff */
[----:B------:R-:W-:Y:S02]  /*01b0*/  IMAD.MOV.U32 R15, RZ, RZ, 0x5efdb30c ;  /* 0x5efdb30cff0f7424 */ /* 0x000fe400078e00ff */
[----:B------:R-:W-:Y:S02]  /*01c0*/  IMAD.MOV.U32 R4, RZ, RZ, 0x423bb012 ;  /* 0x423bb012ff047424 */ /* 0x000fe400078e00ff */
[----:B------:R-:W-:Y:S02]  /*01d0*/  IMAD.MOV.U32 R5, RZ, RZ, -0x75bd8fc ;  /* 0xf8a42704ff057424 */ /* 0x000fe400078e00ff */
[----:B------:R-:W-:Y:S02]  /*01e0*/  IMAD.MOV.U32 R2, RZ, RZ, -0x23270784 ;  /* 0xdcd8f87cff027424 */ /* 0x000fe400078e00ff */
[----:B------:R-:W-:-:S07]  /*01f0*/  IMAD.MOV.U32 R3, RZ, RZ, 0x57fa2510 ;  /* 0x57fa2510ff037424 */ /* 0x000fce00078e00ff */
.L_x_7:
[----:B0-----:R-:W-:Y:S01]  /*0200*/  LOP3.LUT R8, R13, 0x3, RZ, 0xc0, !PT ;  /* 0x000000030d087812 */ /* 0x001fe200078ec0ff */
[----:B------:R-:W-:Y:S03]  /*0210*/  BSSY.RECONVERGENT B1, `(.L_x_2) ;  /* 0x00000c6000017945 */ /* 0x000fe60003800200 */
[----:B------:R-:W-:-:S04]  /*0220*/  ISETP.NE.U32.AND P0, PT, R8, RZ, PT ;  /* 0x000000ff0800720c */ /* 0x000fc80003f05070 */
[----:B------:R-:W-:-:S13]  /*0230*/  ISETP.NE.AND.EX P0, PT, RZ, RZ, PT, P0 ;  /* 0x000000ffff00720c */ /* 0x000fda0003f05300 */
[----:B------:R-:W-:Y:S05]  /*0240*/  @!P0 BRA `(.L_x_3) ;  /* 0x0000000c00088947 */ /* 0x000fea0003800000 */
[----:B------:R-:W0:Y:S01]  /*0250*/  LDC.64 R8, c[0x4][RZ] ;  /* 0x01000000ff087b82 */ /* 0x000e220000000a00 */
[----:B------:R-:W-:Y:S02]  /*0260*/  IMAD.MOV.U32 R14, RZ, RZ, RZ ;  /* 0x000000ffff0e7224 */ /* 0x000fe400078e00ff */
[----:B0-----:R-:W-:-:S07]  /*0270*/  IMAD.WIDE.U32 R8, R12, 0xc80, R8 ;  /* 0x00000c800c087825 */ /* 0x001fce00078e0008 */
.L_x_6:
[----:B0-----:R-:W-:Y:S01]  /*0280*/  IMAD.MOV.U32 R15, RZ, RZ, RZ ;  /* 0x000000ffff0f7224 */ /* 0x001fe200078e00ff */
[----:B------:R-:W-:Y:S01]  /*0290*/  CS2R R2, SRZ ;  /* 0x0000000000027805 */ /* 0x000fe2000001ff00 */
[----:B------:R-:W-:Y:S01]  /*02a0*/  IMAD.MOV.U32 R17, RZ, RZ, RZ ;  /* 0x000000ffff117224 */ /* 0x000fe200078e00ff */
[----:B------:R-:W-:-:S07]  /*02b0*/  CS2R R4, SRZ ;  /* 0x0000000000047805 */ /* 0x000fce000001ff00 */
.L_x_5:
[----:B------:R-:W-:-:S05]  /*02c0*/  IMAD.WIDE.U32 R10, R17, 0x4, R6 ;  /* 0x00000004110a7825 */ /* 0x000fca00078e0006 */
[----:B------:R0:W5:Y:S01]  /*02d0*/  LDG.E R16, desc[UR4][R10.64+0x4] ;  /* 0x000004040a107981 */ /* 0x000162000c1e1900 */
[----:B------:R-:W-:-:S07]  /*02e0*/  IMAD.MOV.U32 R19, RZ, RZ, RZ ;  /* 0x000000ffff137224 */ /* 0x000fce00078e00ff */
.L_x_4:
[----:B-----5:R-:W-:Y:S01]  /*02f0*/  SHF.R.U32.HI R24, RZ, R19, R16 ;  /* 0x00000013ff187219 */ /* 0x020fe20000011610 */
[----:B0-----:R-:W-:-:S03]  /*0300*/  IMAD.SHL.U32 R10, R17, 0x20, RZ ;  /* 0x00000020110a7824 */ /* 0x001fc600078e00ff */
[----:B------:R-:W-:Y:S01]  /*0310*/  LOP3.LUT R11, R24, 0x1, RZ, 0xc0, !PT ;  /* 0x00000001180b7812 */ /* 0x000fe200078ec0ff */
[----:B------:R-:W-:-:S03]  /*0320*/  IMAD.IADD R10, R10, 0x1, R19 ;  /* 0x000000010a0a7824 */ /* 0x000fc600078e0213 */
[----:B------:R-:W-:Y:S01]  /*0330*/  ISETP.NE.U32.AND P0, PT, R11, 0x1, PT ;  /* 0x000000010b00780c */ /* 0x000fe20003f05070 */
[----:B------:R-:W-:-:S03]  /*0340*/  IMAD R11, R10, 0x5, RZ ;  /* 0x000000050a0b7824 */ /* 0x000fc600078e02ff */
[----:B------:R-:W-:Y:S01]  /*0350*/  R2P PR, R24, 0x7e ;  /* 0x0000007e18007804 */ /* 0x000fe20000000000 */
[----:B------:R-:W-:-:S08]  /*0360*/  IMAD.WIDE.U32 R10, R11, 0x4, R8 ;  /* 0x000000040b0a7825 */ /* 0x000fd000078e0008 */
[----:B------:R-:W2:Y:S04]  /*0370*/  @!P0 LDG.E R18, desc[UR4][R10.64] ;  /* 0x000000040a128981 */ /* 0x000ea8000c1e1900 */
[----:B------:R-:W3:Y:S04]  /*0380*/  @!P0 LDG.E R20, desc[UR4][R10.64+0x10] ;  /* 0x000010040a148981 */ /* 0x000ee8000c1e1900 */
[----:B------:R-:W4:Y:S04]  /*0390*/  @P1 LDG.E R22, desc[UR4][R10.64+0x14] ;  /* 0x000014040a161981 */ /* 0x000f28000c1e1900 */
[----:B------:R-:W4:Y:S04]  /*03a0*/  @P2 LDG.E R26, desc[UR4][R10.64+0x28] ;  /* 0x000028040a1a2981 */ /* 0x000f28000c1e1900 */
[----:B------:R-:W4:Y:S04]  /*03b0*/  @!P0 LDG.E R21, desc[UR4][R10.64+0x4] ;  /* 0x000004040a158981 */ /* 0x000f28000c1e1900 */
[----:B------:R-:W4:Y:S04]  /*03c0*/  @!P0 LDG.E R23, desc[UR4][R10.64+0xc] ;  /* 0x00000c040a178981 */ /* 0x000f28000c1e1900 */
[----:B------:R-:W4:Y:S04]  /*03d0*/  @P1 LDG.E R25, desc[UR4][R10.64+0x18] ;  /* 0x000018040a191981 */ /* 0x000f28000c1e1900 */
[----:B------:R-:W4:Y:S04]  /*03e0*/  @P3 LDG.E R28, desc[UR4][R10.64+0x3c] ;  /* 0x00003c040a1c3981 */ /* 0x000f28000c1e1900 */
[----:B------:R-:W4:Y:S01]  /*03f0*/  @P6 LDG.E R27, desc[UR4][R10.64+0x7c] ;  /* 0x00007c040a1b6981 */ /* 0x000f22000c1e1900 */
[----:B--2---:R-:W-:-:S03]  /*0400*/  @!P0 LOP3.LUT R15, R15, R18, RZ, 0x3c, !PT ;  /* 0x000000120f0f8212 */ /* 0x004fc600078e3cff */
[----:B------:R-:W2:Y:S01]  /*0410*/  @!P0 LDG.E R18, desc[UR4][R10.64+0x8] ;  /* 0x000008040a128981 */ /* 0x000ea2000c1e1900 */
[----:B---3--:R-:W-:-:S03]  /*0420*/  @!P0 LOP3.LUT R3, R3, R20, RZ, 0x3c, !PT ;  /* 0x0000001403038212 */ /* 0x008fc600078e3cff */
[----:B------:R-:W3:Y:S01]  /*0430*/  @P1 LDG.E R20, desc[UR4][R10.64+0x24] ;  /* 0x000024040a141981 */ /* 0x000ee2000c1e1900 */
[----:B----4-:R-:W-:-:S03]  /*0440*/  @P1 LOP3.LUT R15, R15, R22, RZ, 0x3c, !PT ;  /* 0x000000160f0f1212 */ /* 0x010fc600078e3cff */
[----:B------:R-:W4:Y:S01]  /*0450*/  @P2 LDG.E R22, desc[UR4][R10.64+0x38] ;  /* 0x000038040a162981 */ /* 0x000f22000c1e1900 */
[----:B------:R-:W-:-:S03]  /*0460*/  @P2 LOP3.LUT R15, R15, R26, RZ, 0x3c, !PT ;  /* 0x0000001a0f0f2212 */ /* 0x000fc600078e3cff */
[----:B------:R-:W4:Y:S01]  /*0470*/  @P4 LDG.E R26, desc[UR4][R10.64+0x50] ;  /* 0x000050040a1a4981 */ /* 0x000f22000c1e1900 */
[----:B------:R-:W-:-:S03]  /*0480*/  @!P0 LOP3.LUT R4, R4, R21, RZ, 0x3c, !PT ;  /* 0x0000001504048212 */ /* 0x000fc600078e3cff */
[----:B------:R-:W4:Y:S01]  /*0490*/  @P1 LDG.E R21, desc[UR4][R10.64+0x20] ;  /* 0x000020040a151981 */ /* 0x000f22000c1e1900 */
[----:B------:R-:W-:-:S03]  /*04a0*/  @!P0 LOP3.LUT R2, R2, R23, RZ, 0x3c, !PT ;  /* 0x0000001702028212 */ /* 0x000fc600078e3cff */
[----:B------:R-:W4:Y:S01]  /*04b0*/  @P2 LDG.E R23, desc[UR4][R10.64+0x2c] ;  /* 0x00002c040a172981 */ /* 0x000f22000c1e1900 */
[----:B------:R-:W-:-:S03]  /*04c0*/  @P1 LOP3.LUT R4, R4, R25, RZ, 0x3c, !PT ;  /* 0x0000001904041212 */ /* 0x000fc600078e3cff */
[----:B------:R-:W4:Y:S01]  /*04d0*/  @P2 LDG.E R25, desc[UR4][R10.64+0x34] ;  /* 0x000034040a192981 */ /* 0x000f22000c1e1900 */
[----:B--2---:R-:W-:-:S03]  /*04e0*/  @!P0 LOP3.LUT R5, R5, R18, RZ, 0x3c, !PT ;  /* 0x0000001205058212 */ /* 0x004fc600078e3cff */
[----:B------:R-:W2:Y:S01]  /*04f0*/  @P1 LDG.E R18, desc[UR4][R10.64+0x1c] ;  /* 0x00001c040a121981 */ /* 0x000ea2000c1e1900 */
[----:B---3--:R-:W-:-:S03]  /*0500*/  @P1 LOP3.LUT R3, R3, R20, RZ, 0x3c, !PT ;  /* 0x0000001403031212 */ /* 0x008fc600078e3cff */
[----:B------:R-:W3:Y:S01]  /*0510*/  @P2 LDG.E R20, desc[UR4][R10.64+0x30] ;  /* 0x000030040a142981 */ /* 0x000ee2000c1e1900 */
[----:B----4-:R-:W-:-:S03]  /*0520*/  @P2 LOP3.LUT R3, R3, R22, RZ, 0x3c, !PT ;  /* 0x0000001603032212 */ /* 0x010fc600078e3cff */
[----:B------:R-:W4:Y:S01]  /*0530*/  @P3 LDG.E R22, desc[UR4][R10.64+0x4c] ;  /* 0x00004c040a163981 */ /* 0x000f22000c1e1900 */
[----:B------:R-:W-:-:S04]  /*0540*/  @P3 LOP3.LUT R15, R15, R28, RZ, 0x3c, !PT ;  /* 0x0000001c0f0f3212 */ /* 0x000fc800078e3cff */
[----:B------:R-:W-:Y:S02]  /*0550*/  @P4 LOP3.LUT R15, R15, R26, RZ, 0x3c, !PT ;  /* 0x0000001a0f0f4212 */ /* 0x000fe400078e3cff */
[----:B------:R-:W-:Y:S01]  /*0560*/  @P1 LOP3.LUT R2, R2, R21, RZ, 0x3c, !PT ;  /* 0x0000001502021212 */ /* 0x000fe200078e3cff */
[----:B------:R-:W4:Y:S04]  /*0570*/  @P5 LDG.E R26, desc[UR4][R10.64+0x64] ;  /* 0x000064040a1a5981 */ /* 0x000f28000c1e1900 */
[----:B------:R-:W4:Y:S01]  /*0580*/  @P3 LDG.E R21, desc[UR4][R10.64+0x40] ;  /* 0x000040040a153981 */ /* 0x000f22000c1e1900 */
[----:B------:R-:W-:Y:S02]  /*0590*/  @P2 LOP3.LUT R4, R4, R23, RZ, 0x3c, !PT ;  /* 0x0000001704042212 */ /* 0x000fe400078e3cff */
[----:B------:R-:W-:Y:S01]  /*05a0*/  @P2 LOP3.LUT R2, R2, R25, RZ, 0x3c, !PT ;  /* 0x0000001902022212 */ /* 0x000fe200078e3cff */
[----:B------:R-:W4:Y:S04]  /*05b0*/  @P3 LDG.E R23, desc[UR4][R10.64+0x48] ;  /* 0x000048040a173981 */ /* 0x000f28000c1e1900 */
[----:B------:R-:W4:Y:S01]  /*05c0*/  @P4 LDG.E R25, desc[UR4][R10.64+0x54] ;  /* 0x000054040a194981 */ /* 0x000f22000c1e1900 */
[----:B--2---:R-:W-:-:S03]  /*05d0*/  @P1 LOP3.LUT R5, R5, R18, RZ, 0x3c, !PT ;  /* 0x0000001205051212 */ /* 0x004fc600078e3cff */
[----:B------:R-:W2:Y:S01]  /*05e0*/  @P3 LDG.E R18, desc[UR4][R10.64+0x44] ;  /* 0x000044040a123981 */ /* 0x000ea2000c1e1900 */
[----:B---3--:R-:W-:-:S03]  /*05f0*/  @P2 LOP3.LUT R5, R5, R20, RZ, 0x3c, !PT ;  /* 0x0000001405052212 */ /* 0x008fc600078e3cff */
[----:B------:R-:W3:Y:S01]  /*0600*/  @P4 LDG.E R20, desc[UR4][R10.64+0x58] ;  /* 0x000058040a144981 */ /* 0x000ee2000c1e1900 */
[----:B----4-:R-:W-:-:S03]  /*0610*/  @P3 LOP3.LUT R3, R3, R22, RZ, 0x3c, !PT ;  /* 0x0000001603033212 */ /* 0x010fc600078e3cff */
[----:B------:R-:W4:Y:S01]  /*0620*/  @P4 LDG.E R22, desc[UR4][R10.64+0x60] ;  /* 0x000060040a164981 */ /* 0x000f22000c1e1900 */
[----:B------:R-:W-:Y:S02]  /*0630*/  LOP3.LUT P0, RZ, R24, 0x80, RZ, 0xc0, !PT ;  /* 0x0000008018ff7812 */ /* 0x000fe4000780c0ff */
[----:B------:R-:W-:Y:S02]  /*0640*/  @P5 LOP3.LUT R15, R15, R26, RZ, 0x3c, !PT ;  /* 0x0000001a0f0f5212 */ /* 0x000fe400078e3cff */
[----:B------:R-:W4:Y:S01]  /*0650*/  @P6 LDG.E R26, desc[UR4][R10.64+0x78] ;  /* 0x000078040a1a6981 */ /* 0x000f22000c1e1900 */
[----:B------:R-:W-:-:S03]  /*0660*/  @P3 LOP3.LUT R4, R4, R21, RZ, 0x3c, !PT ;  /* 0x0000001504043212 */ /* 0x000fc600078e3cff */
[----:B------:R-:W4:Y:S01]  /*0670*/  @P4 LDG.E R21, desc[UR4][R10.64+0x5c] ;  /* 0x00005c040a154981 */ /* 0x000f22000c1e1900 */
[----:B------:R-:W-:-:S03]  /*0680*/  @P3 LOP3.LUT R2, R2, R23, RZ, 0x3c, !PT ;  /* 0x0000001702023212 */ /* 0x000fc600078e3cff */
[----:B------:R-:W4:Y:S01]  /*0690*/  @P5 LDG.E R23, desc[UR4][R10.64+0x68] ;  /* 0x000068040a175981 */ /* 0x000f22000c1e1900 */
[----:B------:R-:W-:-:S03]  /*06a0*/  @P4 LOP3.LUT R4, R4, R25, RZ, 0x3c, !PT ;  /* 0x0000001904044212 */ /* 0x000fc600078e3cff */
[----:B------:R-:W4:Y:S01]  /*06b0*/  @P5 LDG.E R25, desc[UR4][R10.64+0x70] ;  /* 0x000070040a195981 */ /* 0x000f22000c1e1900 */
[----:B--2---:R-:W-:-:S03]  /*06c0*/  @P3 LOP3.LUT R5, R5, R18, RZ, 0x3c, !PT ;  /* 0x0000001205053212 */ /* 0x004fc600078e3cff */
[----:B------:R-:W2:Y:S01]  /*06d0*/  @P5 LDG.E R18, desc[UR4][R10.64+0x6c] ;  /* 0x00006c040a125981 */ /* 0x000ea2000c1e1900 */
[----:B---3--:R-:W-:-:S03]  /*06e0*/  @P4 LOP3.LUT R5, R5, R20, RZ, 0x3c, !PT ;  /* 0x0000001405054212 */ /* 0x008fc600078e3cff */
[----:B------:R-:W3:Y:S01]  /*06f0*/  @P5 LDG.E R20, desc[UR4][R10.64+0x74] ;  /* 0x000074040a145981 */ /* 0x000ee2000c1e1900 */
[----:B----4-:R-:W-:-:S03]  /*0700*/  @P4 LOP3.LUT R3, R3, R22, RZ, 0x3c, !PT ;  /* 0x0000001603034212 */ /* 0x010fc600078e3cff */
[----:B------:R-:W4:Y:S01]  /*0710*/  @P0 LDG.E R22, desc[UR4][R10.64+0x8c] ;  /* 0x00008c040a160981 */ /* 0x000f22000c1e1900 */
[----:B------:R-:W-:-:S03]  /*0720*/  @P6 LOP3.LUT R15, R15, R26, RZ, 0x3c, !PT ;  /* 0x0000001a0f0f6212 */ /* 0x000fc600078e3cff */
        /* <DEDUP_REMOVED lines=13> */
[----:B------:R-:W-:Y:S02]  /*0800*/  @P6 LOP3.LUT R4, R4, R27, RZ, 0x3c, !PT ;  /* 0x0000001b04046212 */ /* 0x000fe400078e3cff */
[----:B------:R-:W-:Y:S02]  /*0810*/  @P6 LOP3.LUT R2, R2, R21, RZ, 0x3c, !PT ;  /* 0x0000001502026212 */ /* 0x000fe400078e3cff */
[----:B------:R-:W-:Y:S02]  /*0820*/  @P0 LOP3.LUT R4, R4, R23, RZ, 0x3c, !PT ;  /* 0x0000001704040212 */ /* 0x000fe400078e3cff */
[----:B------:R-:W-:Y:S02]  /*0830*/  @P0 LOP3.LUT R2, R2, R25, RZ, 0x3c, !PT ;  /* 0x0000001902020212 */ /* 0x000fe400078e3cff */
[----:B--2---:R-:W-:Y:S02]  /*0840*/  @P6 LOP3.LUT R5, R5, R18, RZ, 0x3c, !PT ;  /* 0x0000001205056212 */ /* 0x004fe400078e3cff */
[----:B---3--:R-:W-:-:S02]  /*0850*/  @P6 LOP3.LUT R3, R3, R20, RZ, 0x3c, !PT ;  /* 0x0000001403036212 */ /* 0x008fc400078e3cff */
[----:B----4-:R-:W-:Y:S02]  /*0860*/  @P0 LOP3.LUT R5, R5, R22, RZ, 0x3c, !PT ;  /* 0x0000001605050212 */ /* 0x010fe400078e3cff */
[----:B------:R-:W-:Y:S02]  /*0870*/  @P0 LOP3.LUT R3, R3, R26, RZ, 0x3c, !PT ;  /* 0x0000001a03030212 */ /* 0x000fe400078e3cff */
[----:B------:R-:W-:-:S13]  /*0880*/  R2P PR, R24.B1, 0x7f ;  /* 0x0000007f18007804 */ /* 0x000fda0000001000 */
[----:B------:R-:W2:Y:S04]  /*0890*/  @P0 LDG.E R18, desc[UR4][R10.64+0xa0] ;  /* 0x0000a0040a120981 */ /* 0x000ea8000c1e1900 */
[----:B------:R-:W3:Y:S04]  /*08a0*/  @P1 LDG.E R22, desc[UR4][R10.64+0xb4] ;  /* 0x0000b4040a161981 */ /* 0x000ee8000c1e1900 */
[----:B------:R-:W4:Y:S04]  /*08b0*/  @P2 LDG.E R26, desc[UR4][R10.64+0xc8] ;  /* 0x0000c8040a1a2981 */ /* 0x000f28000c1e1900 */
[----:B------:R-:W4:Y:S04]  /*08c0*/  @P3 LDG.E R28, desc[UR4][R10.64+0xdc] ;  /* 0x0000dc040a1c3981 */ /* 0x000f28000c1e1900 */
[----:B------:R-:W4:Y:S04]  /*08d0*/  @P0 LDG.E R23, desc[UR4][R10.64+0xa4] ;  /* 0x0000a4040a170981 */ /* 0x000f28000c1e1900 */
[----:B------:R-:W4:Y:S04]  /*08e0*/  @P0 LDG.E R20, desc[UR4][R10.64+0xa8] ;  /* 0x0000a8040a140981 */ /* 0x000f28000c1e1900 */
[----:B------:R-:W4:Y:S04]  /*08f0*/  @P4 LDG.E R25, desc[UR4][R10.64+0xf0] ;  /* 0x0000f0040a194981 */ /* 0x000f28000c1e1900 */
        /* <DEDUP_REMOVED lines=21> */
[----:B------:R-:W-:Y:S02]  /*0a50*/  LOP3.LUT P0, RZ, R24, 0x8000, RZ, 0xc0, !PT ;  /* 0x0000800018ff7812 */ /* 0x000fe4000780c0ff */
[----:B----4-:R-:W-:Y:S01]  /*0a60*/  @P5 LOP3.LUT R15, R15, R26, RZ, 0x3c, !PT ;  /* 0x0000001a0f0f5212 */ /* 0x010fe200078e3cff */
[----:B------:R-:W4:Y:S04]  /*0a70*/  @P3 LDG.E R24, desc[UR4][R10.64+0xe4] ;  /* 0x0000e4040a183981 */ /* 0x000f28000c1e1900 */
[----:B------:R-:W2:Y:S01]  /*0a80*/  @P6 LDG.E R26, desc[UR4][R10.64+0x118] ;  /* 0x000118040a1a6981 */ /* 0x000ea2000c1e1900 */
        /* <DEDUP_REMOVED lines=8> */
[----:B---3--:R-:W-:-:S03]  /*0b10*/  @P2 LOP3.LUT R3, R3, R22, RZ, 0x3c, !PT ;  /* 0x0000001603032212 */ /* 0x008fc600078e3cff */
[----:B------:R-:W3:Y:S01]  /*0b20*/  @P4 LDG.E R22, desc[UR4][R10.64+0x100] ;  /* 0x000100040a164981 */ /* 0x000ee2000c1e1900 */
[----:B--2---:R-:W-:-:S03]  /*0b30*/  @P6 LOP3.LUT R15, R15, R26, RZ, 0x3c, !PT ;  /* 0x0000001a0f0f6212 */ /* 0x004fc600078e3cff */
[----:B------:R-:W2:Y:S01]  /*0b40*/  @P0 LDG.E R26, desc[UR4][R10.64+0x12c] ;  /* 0x00012c040a1a0981 */ /* 0x000ea2000c1e1900 */
[----:B----4-:R-:W-:-:S03]  /*0b50*/  @P2 LOP3.LUT R2, R2, R23, RZ, 0x3c, !PT ;  /* 0x0000001702022212 */ /* 0x010fc600078e3cff */
[----:B------:R-:W4:Y:S01]  /*0b60*/  @P4 LDG.E R23, desc[UR4][R10.64+0xfc] ;  /* 0x0000fc040a174981 */ /* 0x000f22000c1e1900 */
[----:B------:R-:W-:-:S03]  /*0b70*/  @P2 LOP3.LUT R5, R5, R20, RZ, 0x3c, !PT ;  /* 0x0000001405052212 */ /* 0x000fc600078e3cff */
[----:B------:R-:W4:Y:S01]  /*0b80*/  @P4 LDG.E R20, desc[UR4][R10.64+0xf8] ;  /* 0x0000f8040a144981 */ /* 0x000f22000c1e1900 */
[----:B------:R-:W-:Y:S02]  /*0b90*/  @P3 LOP3.LUT R2, R2, R27, RZ, 0x3c, !PT ;  /* 0x0000001b02023212 */ /* 0x000fe400078e3cff */
[----:B------:R-:W-:Y:S01]  /*0ba0*/  @P3 LOP3.LUT R4, R4, R25, RZ, 0x3c, !PT ;  /* 0x0000001904043212 */ /* 0x000fe200078e3cff */
[----:B------:R-:W4:Y:S01]  /*0bb0*/  @P5 LDG.E R27, desc[UR4][R10.64+0x110] ;  /* 0x000110040a1b5981 */ /* 0x000f22000c1e1900 */
[----:B------:R-:W-:-:S03]  /*0bc0*/  @P3 LOP3.LUT R5, R5, R24, RZ, 0x3c, !PT ;  /* 0x0000001805053212 */ /* 0x000fc600078e3cff */
[----:B------:R-:W4:Y:S04]  /*0bd0*/  @P5 LDG.E R25, desc[UR4][R10.64+0x108] ;  /* 0x000108040a195981 */ /* 0x000f28000c1e1900 */
        /* <DEDUP_REMOVED lines=19> */
[----:B------:R-:W-:-:S05]  /*0d10*/  VIADD R19, R19, 0x10 ;  /* 0x0000001013137836 */ /* 0x000fca0000000000 */
[----:B------:R-:W-:Y:S02]  /*0d20*/  ISETP.NE.AND P1, PT, R19, 0x20, PT ;  /* 0x000000201300780c */ /* 0x000fe40003f25270 */
[----:B------:R-:W-:Y:S02]  /*0d30*/  @P5 LOP3.LUT R3, R3, R18, RZ, 0x3c, !PT ;  /* 0x0000001203035212 */ /* 0x000fe400078e3cff */
[----:B------:R-:W-:Y:S02]  /*0d40*/  @P6 LOP3.LUT R4, R4, R21, RZ, 0x3c, !PT ;  /* 0x0000001504046212 */ /* 0x000fe400078e3cff */
[----:B---3--:R-:W-:-:S04]  /*0d50*/  @P6 LOP3.LUT R3, R3, R22, RZ, 0x3c, !PT ;  /* 0x0000001603036212 */ /* 0x008fc800078e3cff */
[----:B--2---:R-:W-:Y:S02]  /*0d60*/  @P0 LOP3.LUT R3, R3, R26, RZ, 0x3c, !PT ;  /* 0x0000001a03030212 */ /* 0x004fe400078e3cff */
[----:B----4-:R-:W-:Y:S02]  /*0d70*/  @P6 LOP3.LUT R2, R2, R23, RZ, 0x3c, !PT ;  /* 0x0000001702026212 */ /* 0x010fe400078e3cff */
[----:B------:R-:W-:Y:S02]  /*0d80*/  @P6 LOP3.LUT R5, R5, R20, RZ, 0x3c, !PT ;  /* 0x0000001405056212 */ /* 0x000fe400078e3cff */
[----:B------:R-:W-:Y:S02]  /*0d90*/  @P0 LOP3.LUT R2, R2, R27, RZ, 0x3c, !PT ;  /* 0x0000001b02020212 */ /* 0x000fe400078e3cff */
[----:B------:R-:W-:Y:S02]  /*0da0*/  @P0 LOP3.LUT R4, R4, R25, RZ, 0x3c, !PT ;  /* 0x0000001904040212 */ /* 0x000fe400078e3cff */
[----:B------:R-:W-:Y:S01]  /*0db0*/  @P0 LOP3.LUT R5, R5, R24, RZ, 0x3c, !PT ;  /* 0x0000001805050212 */ /* 0x000fe200078e3cff */
[----:B------:R-:W-:Y:S06]  /*0dc0*/  @P1 BRA `(.L_x_4) ;  /* 0xfffffff400481947 */ /* 0x000fec000383ffff */
[----:B------:R-:W-:-:S05]  /*0dd0*/  VIADD R17, R17, 0x1 ;  /* 0x0000000111117836 */ /* 0x000fca0000000000 */
[----:B------:R-:W-:-:S13]  /*0de0*/  ISETP.NE.AND P0, PT, R17, 0x5, PT ;  /* 0x000000051100780c */ /* 0x000fda0003f05270 */
[----:B------:R-:W-:Y:S05]  /*0df0*/  @P0 BRA `(.L_x_5) ;  /* 0xfffffff400300947 */ /* 0x000fea000383ffff */
[----:B------:R0:W-:Y:S01]  /*0e00*/  STG.E desc[UR4][R6.64+0x4], R15 ;  /* 0x0000040f06007986 */ /* 0x0001e2000c101904 */
[----:B------:R-:W-:Y:S01]  /*0e10*/  VIADD R14, R14, 0x1 ;  /* 0x000000010e0e7836 */ /* 0x000fe20000000000 */
[----:B------:R-:W-:Y:S02]  /*0e20*/  LOP3.LUT R11, R13, 0x3, RZ, 0xc0, !PT ;  /* 0x000000030d0b7812 */ /* 0x000fe400078ec0ff */
[----:B------:R0:W-:Y:S02]  /*0e30*/  STG.E.64 desc[UR4][R6.64+0x8], R4 ;  /* 0x0000080406007986 */ /* 0x0001e4000c101b04 */
[----:B------:R-:W-:Y:S02]  /*0e40*/  ISETP.GE.U32.AND P0, PT, R14, R11, PT ;  /* 0x0000000b0e00720c */ /* 0x000fe40003f06070 */
[----:B------:R0:W-:Y:S11]  /*0e50*/  STG.E.64 desc[UR4][R6.64+0x10], R2 ;  /* 0x0000100206007986 */ /* 0x0001f6000c101b04 */
[----:B------:R-:W-:Y:S05]  /*0e60*/  @!P0 BRA `(.L_x_6) ;  /* 0xfffffff400048947 */ /* 0x000fea000383ffff */
.L_x_3:
[----:B------:R-:W-:Y:S05]  /*0e70*/  BSYNC.RECONVERGENT B1 ;  /* 0x0000000000017941 */ /* 0x000fea0003800200 */
.L_x_2:
[C---:B------:R-:W-:Y:S01]  /*0e80*/  ISETP.GT.U32.AND P0, PT, R13.reuse, 0x3, PT ;  /* 0x000000030d00780c */ /* 0x040fe20003f04070 */
[----:B------:R-:W-:Y:S01]  /*0e90*/  VIADD R12, R12, 0x1 ;  /* 0x000000010c0c7836 */ /* 0x000fe20000000000 */
[--C-:B------:R-:W-:Y:S02]  /*0ea0*/  SHF.R.U64 R13, R13, 0x2, R0.reuse ;  /* 0x000000020d0d7819 */ /* 0x100fe40000001200 */
[----:B------:R-:W-:Y:S02]  /*0eb0*/  ISETP.GT.U32.AND.EX P0, PT, R0, RZ, PT, P0 ;  /* 0x000000ff0000720c */ /* 0x000fe40003f04100 */
[----:B------:R-:W-:-:S11]  /*0ec0*/  SHF.R.U32.HI R0, RZ, 0x2, R0 ;  /* 0x00000002ff007819 */ /* 0x000fd60000011600 */
[----:B------:R-:W-:Y:S05]  /*0ed0*/  @P0 BRA `(.L_x_7) ;  /* 0xfffffff000c80947 */ /* 0x000fea000383ffff */
.L_x_1:
[----:B------:R-:W-:Y:S05]  /*0ee0*/  BSYNC.RECONVERGENT B0 ;  /* 0x0000000000007941 */ /* 0x000fea0003800200 */
.L_x_0:
[----:B------:R-:W-:Y:S01]  /*0ef0*/  SHF.R.U32.HI R0, RZ, 0x2, R15 ;  /* 0x00000002ff007819 */ /* 0x000fe2000001160f */
[----:B0-----:R-:W-:Y:S01]  /*0f00*/  IMAD.SHL.U32 R9, R3, 0x10, RZ ;  /* 0x0000001003097824 */ /* 0x001fe200078e00ff */
[----:B------:R-:W-:Y:S01]  /*0f10*/  SHF.R.U32.HI R11, RZ, 0x2, R4 ;  /* 0x00000002ff0b7819 */ /* 0x000fe20000011604 */
[----:B------:R-:W-:Y:S01]  /*0f20*/  IMAD.MOV.U32 R13, RZ, RZ, R5 ;  /* 0x000000ffff0d7224 */ /* 0x000fe200078e0005 */
[----:B------:R-:W-:Y:S01]  /*0f30*/  LOP3.LUT R0, R0, R15, RZ, 0x3c, !PT ;  /* 0x0000000f00007212 */ /* 0x000fe200078e3cff */
[----:B------:R-:W-:Y:S01]  /*0f40*/  IMAD.MOV.U32 R12, RZ, RZ, 0x31a3d199 ;  /* 0x31a3d199ff0c7424 */ /* 0x000fe200078e00ff */
[----:B------:R-:W-:Y:S01]  /*0f50*/  LOP3.LUT R11, R11, R4, RZ, 0x3c, !PT ;  /* 0x000000040b0b7212 */ /* 0x000fe200078e3cff */
[----:B------:R-:W-:Y:S02]  /*0f60*/  STG.E.64 desc[UR4][R6.64+0x8], R2 ;  /* 0x0000080206007986 */ /* 0x000fe4000c101b04 */
[C---:B------:R-:W-:Y:S02]  /*0f70*/  IMAD.SHL.U32 R8, R0.reuse, 0x2, RZ ;  /* 0x0000000200087824 */ /* 0x040fe400078e00ff */
[----:B------:R-:W-:Y:S01]  /*0f80*/  IMAD.SHL.U32 R4, R11, 0x2, RZ ;  /* 0x000000020b047824 */ /* 0x000fe200078e00ff */
[----:B------:R-:W-:Y:S02]  /*0f90*/  STG.E.64 desc[UR4][R6.64], R12 ;  /* 0x0000000c06007986 */ /* 0x000fe4000c101b04 */
[----:B------:R-:W-:-:S02]  /*0fa0*/  LOP3.LUT R8, R0, R8, R9, 0x96, !PT ;  /* 0x0000000800087212 */ /* 0x000fc400078e9609 */
[----:B------:R-:W-:Y:S02]  /*0fb0*/  STG.E.64 desc[UR4][R6.64+0x18], RZ ;  /* 0x000018ff06007986 */ /* 0x000fe4000c101b04 */
[----:B------:R-:W-:Y:S02]  /*0fc0*/  LOP3.LUT R8, R8, R3, RZ, 0x3c, !PT ;  /* 0x0000000308087212 */ /* 0x000fe400078e3cff */
[----:B------:R-:W-:Y:S03]  /*0fd0*/  STG.E desc[UR4][R6.64+0x20], RZ ;  /* 0x000020ff06007986 */ /* 0x000fe6000c101904 */
[----:B------:R-:W-:Y:S01]  /*0fe0*/  IMAD.SHL.U32 R0, R8, 0x10, RZ ;  /* 0x0000001008007824 */ /* 0x000fe200078e00ff */
[----:B------:R-:W-:Y:S04]  /*0ff0*/  STG.E.64 desc[UR4][R6.64+0x28], RZ ;  /* 0x000028ff06007986 */ /* 0x000fe8000c101b04 */
[----:B------:R-:W-:-:S04]  /*1000*/  LOP3.LUT R9, R11, R4, R0, 0x96, !PT ;  /* 0x000000040b097212 */ /* 0x000fc800078e9600 */
[----:B------:R-:W-:-:S05]  /*1010*/  LOP3.LUT R9, R9, R8, RZ, 0x3c, !PT ;  /* 0x0000000809097212 */ /* 0x000fca00078e3cff */
[----:B------:R-:W-:Y:S01]  /*1020*/  STG.E.64 desc[UR4][R6.64+0x10], R8 ;  /* 0x0000100806007986 */ /* 0x000fe2000c101b04 */
[----:B------:R-:W-:Y:S05]  /*1030*/  EXIT ;  /* 0x000000000000794d */ /* 0x000fea0003800000 */
.L_x_8:
[----:B------:R-:W-:-:S00]  /*1040*/  BRA `(.L_x_8) ;  /* 0xfffffffc00fc7947 */ /* 0x000fc0000383ffff */
[----:B------:R-:W-:-:S00]  /*1050*/  NOP ;  /* 0x0000000000007918 */ /* 0x000fc00000000000 */
        /* <DEDUP_REMOVED lines=10> */
.L_x_9:


//--------------------- .nv.global.init           --------------------------
	.section	.nv.global.init,"aw",@progbits
	.align	4
.nv.global.init:
	.type		mrg32k3aM1SubSeq,@object
	.size		mrg32k3aM1SubSeq,(mrg32k3aM2SubSeq - mrg32k3aM1SubSeq)
mrg32k3aM1SubSeq:
        /*0000*/ 	.byte	0x0b, 0xcc, 0xee, 0x04, 0x73, 0x29, 0x8b, 0x6f, 0xf6, 0x53, 0x03, 0xf6, 0x23, 0xf6, 0xea, 0xda
        /* <DEDUP_REMOVED lines=125> */
	.type		mrg32k3aM2SubSeq,@object
	.size		mrg32k3aM2SubSeq,(mrg32k3aM1 - mrg32k3aM2SubSeq)
mrg32k3aM2SubSeq:
        /* <DEDUP_REMOVED lines=126> */
	.type		mrg32k3aM1,@object
	.size		mrg32k3aM1,(mrg32k3aM1Seq - mrg32k3aM1)
mrg32k3aM1:
        /* <DEDUP_REMOVED lines=144> */
	.type		mrg32k3aM1Seq,@object
	.size		mrg32k3aM1Seq,(mrg32k3aM2 - mrg32k3aM1Seq)
mrg32k3aM1Seq:
        /* <DEDUP_REMOVED lines=144> */
	.type		mrg32k3aM2,@object
	.size		mrg32k3aM2,(mrg32k3aM2Seq - mrg32k3aM2)
mrg32k3aM2:
        /* <DEDUP_REMOVED lines=144> */
	.type		mrg32k3aM2Seq,@object
	.size		mrg32k3aM2Seq,(precalc_xorwow_matrix - mrg32k3aM2Seq)
mrg32k3aM2Seq:
        /* <DEDUP_REMOVED lines=144> */
	.type		precalc_xorwow_matrix,@object
	.size		precalc_xorwow_matrix,(precalc_xorwow_offset_matrix - precalc_xorwow_matrix)
precalc_xorwow_matrix:
        /* <DEDUP_REMOVED lines=6400> */
	.type		precalc_xorwow_offset_matrix,@object
	.size		precalc_xorwow_offset_matrix,(.L_1 - precalc_xorwow_offset_matrix)
precalc_xorwow_offset_matrix:
        /* <DEDUP_REMOVED lines=6400> */
.L_1:


//--------------------- .nv.shared.reserved.0     --------------------------
	.section	.nv.shared.reserved.0,"aw",@nobits
	.weak		__nv_reservedSMEM_offset_0_alias
	.size		__nv_reservedSMEM_offset_0_alias, 0, 64
	.other		__nv_reservedSMEM_offset_0_alias,@"STO_CUDA_RESERVED_SHARED STV_DEFAULT"
__nv_reservedSMEM_offset_0_alias:
	.zero		0
	.zero		64


//--------------------- .nv.constant0._Z8generateP17curandStateXORWOWPdPi --------------------------
	.section	.nv.constant0._Z8generateP17curandStateXORWOWPdPi,"a",@progbits
	.sectionflags	@""
	.align	4
.nv.constant0._Z8generateP17curandStateXORWOWPdPi:
	.zero		920


//--------------------- SYMBOLS --------------------------

	.type		.nv.reservedSmem.offset0,@object
	.size		.nv.reservedSmem.offset0,0x4
